//
// Generated by NVIDIA NVVM Compiler
//
// Compiler Build ID: CL-36424714
// Cuda compilation tools, release 13.0, V13.0.88
// Based on NVVM 20.0.0
//

.version 9.0
.target sm_100
.address_size 64

	// .globl	_Z11prime_countPi

.visible .entry _Z11prime_countPi(
	.param .u64 .ptr .align 1 _Z11prime_countPi_param_0
)
{
	.reg .pred 	%p<4>;
	.reg .b32 	%r<13>;
	.reg .b64 	%rd<7>;

	ld.param.u64 	%rd2, [_Z11prime_countPi_param_0];
	cvta.to.global.u64 	%rd1, %rd2;
	mov.u32 	%r4, %ctaid.x;
	mov.u32 	%r5, %ntid.x;
	mov.u32 	%r6, %tid.x;
	mad.lo.s32 	%r1, %r4, %r5, %r6;
	add.s32 	%r7, %r1, -3;
	setp.gt.u32 	%p1, %r7, 999996;
	@%p1 bra 	$L__BB0_5;
	mov.b32 	%r12, 2;
	bra.uni 	$L__BB0_3;
$L__BB0_2:
	add.s32 	%r12, %r12, 1;
	setp.eq.s32 	%p3, %r12, %r1;
	@%p3 bra 	$L__BB0_6;
$L__BB0_3:
	rem.u32 	%r9, %r1, %r12;
	setp.eq.s32 	%p2, %r9, 0;
	@%p2 bra 	$L__BB0_4;
	bra.uni 	$L__BB0_2;
$L__BB0_4:
	mul.wide.u32 	%rd5, %r1, 4;
	add.s64 	%rd6, %rd1, %rd5;
	mov.b32 	%r11, 0;
	st.global.u32 	[%rd6], %r11;
$L__BB0_5:
	ret;
$L__BB0_6:
	mul.wide.u32 	%rd3, %r1, 4;
	add.s64 	%rd4, %rd1, %rd3;
	mov.b32 	%r10, 1;
	st.global.u32 	[%rd4], %r10;
	bra.uni 	$L__BB0_5;

}


// ===== COMPILED SASS (sm_100) =====

	.target	sm_100

	.elftype	@"ET_EXEC"


//--------------------- .note.nv.tkinfo           --------------------------
	.section	.note.nv.tkinfo,"",@"SHT_NOTE"
	.sectionflags	@"SHF_NOTE_NV_TKINFO"
	.tkinfo
        /*0018*/ 	.word	0x00000002
        /*0030*/ 	.string	""
        /*0030*/ 	.string	"ptxas"
        /*0030*/ 	.string	"Cuda compilation tools, release 13.0, V13.0.88"
        /*0030*/ 	.string	"Build cuda_13.0.r13.0/compiler.36424714_0"
        /*0030*/ 	.string	"-arch sm_100 -m 64 "



//--------------------- .note.nv.cuinfo           --------------------------
	.section	.note.nv.cuinfo,"",@"SHT_NOTE"
	.sectionflags	@"SHF_NOTE_NV_CUINFO"
        /*0018*/ 	.short	0x0002
        /*001a*/ 	.short	0x0064
        /*001c*/ 	.short	0x0082
	.zero		2


//--------------------- .nv.info                  --------------------------
	.section	.nv.info,"",@"SHT_CUDA_INFO"
	.align	4


	//----- nvinfo : EIATTR_REGCOUNT
	.align		4
        /*0000*/ 	.byte	0x04, 0x2f
        /*0002*/ 	.short	(.L_1 - .L_0)
	.align		4
.L_0:
        /*0004*/ 	.word	index@(_Z11prime_countPi)
        /*0008*/ 	.word	0x0000000a


	//----- nvinfo : EIATTR_FRAME_SIZE
	.align		4
.L_1:
        /*000c*/ 	.byte	0x04, 0x11
        /*000e*/ 	.short	(.L_3 - .L_2)
	.align		4
.L_2:
        /*0010*/ 	.word	index@(_Z11prime_countPi)
        /*0014*/ 	.word	0x00000000


	//----- nvinfo : EIATTR_MIN_STACK_SIZE
	.align		4
.L_3:
        /*0018*/ 	.byte	0x04, 0x12
        /*001a*/ 	.short	(.L_5 - .L_4)
	.align		4
.L_4:
        /*001c*/ 	.word	index@(_Z11prime_countPi)
        /*0020*/ 	.word	0x00000000
.L_5:


//--------------------- .nv.compat                --------------------------
	.section	.nv.compat,"",@"SHT_CUDA_COMPAT_INFO"
	.align	4
        /*0000*/ 	.byte	0x02, 0x09, 0x00, 0x00, 0x02, 0x02, 0x01, 0x00, 0x02, 0x05, 0x05, 0x00, 0x03, 0x07, 0x01, 0x01
        /*0010*/ 	.byte	0x02, 0x03, 0x00, 0x00, 0x02, 0x06, 0x01, 0x00, 0x04, 0x0b, 0x08, 0x00, 0x09, 0x00, 0x00, 0x00
        /*0020*/ 	.byte	0x00, 0x00, 0x00, 0x00


//--------------------- .nv.info._Z11prime_countPi --------------------------
	.section	.nv.info._Z11prime_countPi,"",@"SHT_CUDA_INFO"
	.sectionflags	@""
	.align	4


	//----- nvinfo : EIATTR_CUDA_API_VERSION
	.align		4
        /*0000*/ 	.byte	0x04, 0x37
        /*0002*/ 	.short	(.L_7 - .L_6)
.L_6:
        /*0004*/ 	.word	0x00000082


	//----- nvinfo : EIATTR_KPARAM_INFO
	.align		4
.L_7:
        /*0008*/ 	.byte	0x04, 0x17
        /*000a*/ 	.short	(.L_9 - .L_8)
.L_8:
        /*000c*/ 	.word	0x00000000
        /*0010*/ 	.short	0x0000
        /*0012*/ 	.short	0x0000
        /*0014*/ 	.byte	0x00, 0xf5, 0x21, 0x00


	//----- nvinfo : EIATTR_SPARSE_MMA_MASK
	.align		4
.L_9:
        /*0018*/ 	.byte	0x03, 0x50
        /*001a*/ 	.short	0x0000


	//----- nvinfo : EIATTR_MAXREG_COUNT
	.align		4
        /*001c*/ 	.byte	0x03, 0x1b
        /*001e*/ 	.short	0x00ff


	//----- nvinfo : EIATTR_MERCURY_ISA_VERSION
	.align		4
        /*0020*/ 	.byte	0x03, 0x5f
        /*0022*/ 	.short	0x0101


	//----- nvinfo : EIATTR_VRC_CTA_INIT_COUNT
	.align		4
        /*0024*/ 	.byte	0x02, 0x4a
	.zero		1
	.zero		1


	//----- nvinfo : EIATTR_EXIT_INSTR_OFFSETS
	.align		4
        /*0028*/ 	.byte	0x04, 0x1c
        /*002a*/ 	.short	(.L_11 - .L_10)


	//   ....[0]....
.L_10:
        /*002c*/ 	.word	0x00000070


	//   ....[1]....
        /*0030*/ 	.word	0x00000260


	//   ....[2]....
        /*0034*/ 	.word	0x000002a0


	//----- nvinfo : EIATTR_CRS_STACK_SIZE
	.align		4
.L_11:
        /*0038*/ 	.byte	0x04, 0x1e
        /*003a*/ 	.short	(.L_13 - .L_12)
.L_12:
        /*003c*/ 	.word	0x00000000


	//----- nvinfo : EIATTR_CBANK_PARAM_SIZE
	.align		4
.L_13:
        /*0040*/ 	.byte	0x03, 0x19
        /*0042*/ 	.short	0x0008


	//----- nvinfo : EIATTR_PARAM_CBANK
	.align		4
        /*0044*/ 	.byte	0x04, 0x0a
        /*0046*/ 	.short	(.L_15 - .L_14)
	.align		4
.L_14:
        /*0048*/ 	.word	index@(.nv.constant0._Z11prime_countPi)
        /*004c*/ 	.short	0x0380
        /*004e*/ 	.short	0x0008


	//----- nvinfo : EIATTR_SW_WAR
	.align		4
.L_15:
        /*0050*/ 	.byte	0x04, 0x36
        /*0052*/ 	.short	(.L_17 - .L_16)
.L_16:
        /*0054*/ 	.word	0x00000008
.L_17:


//--------------------- .nv.callgraph             --------------------------
	.section	.nv.callgraph,"",@"SHT_CUDA_CALLGRAPH"
	.align	4
	.sectionentsize	8
	.align		4
        /*0000*/ 	.word	0x00000000
	.align		4
        /*0004*/ 	.word	0xffffffff
	.align		4
        /*0008*/ 	.word	0x00000000
	.align		4
        /*000c*/ 	.word	0xfffffffe
	.align		4
        /*0010*/ 	.word	0x00000000
	.align		4
        /*0014*/ 	.word	0xfffffffd
	.align		4
        /*0018*/ 	.word	0x00000000
	.align		4
        /*001c*/ 	.word	0xfffffffc


//--------------------- .text._Z11prime_countPi   --------------------------
	.section	.text._Z11prime_countPi,"ax",@progbits
	.align	128
        .global         _Z11prime_countPi
        .type           _Z11prime_countPi,@function
        .size           _Z11prime_countPi,(.L_x_4 - _Z11prime_countPi)
        .other          _Z11prime_countPi,@"STO_CUDA_ENTRY STV_DEFAULT"
_Z11prime_countPi:
.text._Z11prime_countPi:
[----:B------:R-:W-:Y:S01]  /*0000*/  LDC R1, c[0x0][0x37c] ;  /* 0x0000df00ff017b82 */ /* 0x000fe20000000800 */
[----:B------:R-:W0:Y:S07]  /*0010*/  S2R R0, SR_TID.X ;  /* 0x0000000000007919 */ /* 0x000e2e0000002100 */
[----:B------:R-:W0:Y:S08]  /*0020*/  S2UR UR4, SR_CTAID.X ;  /* 0x00000000000479c3 */ /* 0x000e300000002500 */
[----:B------:R-:W0:Y:S02]  /*0030*/  LDC R5, c[0x0][0x360] ;  /* 0x0000d800ff057b82 */ /* 0x000e240000000800 */
[----:B0-----:R-:W-:-:S04]  /*0040*/  IMAD R5, R5, UR4, R0 ;  /* 0x0000000405057c24 */ /* 0x001fc8000f8e0200 */
[----:B------:R-:W-:-:S05]  /*0050*/  VIADD R0, R5, 0xfffffffd ;  /* 0xfffffffd05007836 */ /* 0x000fca0000000000 */
[----:B------:R-:W-:-:S13]  /*0060*/  ISETP.GT.U32.AND P0, PT, R0, 0xf423c, PT ;  /* 0x000f423c0000780c */ /* 0x000fda0003f04070 */
[----:B------:R-:W-:Y:S05]  /*0070*/  @P0 EXIT ;  /* 0x000000000000094d */ /* 0x000fea0003800000 */
[----:B------:R-:W-:Y:S01]  /*0080*/  BSSY.RECONVERGENT B0, `(.L_x_0) ;  /* 0x0000019000007945 */ /* 0x000fe20003800200 */
[----:B------:R-:W-:Y:S01]  /*0090*/  IMAD.MOV.U32 R0, RZ, RZ, 0x2 ;  /* 0x00000002ff007424 */ /* 0x000fe200078e00ff */
[----:B------:R-:W0:Y:S06]  /*00a0*/  LDCU.64 UR4, c[0x0][0x358] ;  /* 0x00006b00ff0477ac */ /* 0x000e2c0008000a00 */
.L_x_2:
[----:B------:R-:W1:Y:S01]  /*00b0*/  I2F.U32.RP R4, R0 ;  /* 0x0000000000047306 */ /* 0x000e620000209000 */
[----:B------:R-:W-:-:S07]  /*00c0*/  ISETP.NE.U32.AND P1, PT, R0, RZ, PT ;  /* 0x000000ff0000720c */ /* 0x000fce0003f25070 */
[----:B-1----:R-:W1:Y:S02]  /*00d0*/  MUFU.RCP R4, R4 ;  /* 0x0000000400047308 */ /* 0x002e640000001000 */
[----:B-1----:R-:W-:-:S06]  /*00e0*/  IADD3 R2, PT, PT, R4, 0xffffffe, RZ ;  /* 0x0ffffffe04027810 */ /* 0x002fcc0007ffe0ff */
[----:B------:R1:W2:Y:S02]  /*00f0*/  F2I.FTZ.U32.TRUNC.NTZ R3, R2 ;  /* 0x0000000200037305 */ /* 0x0002a4000021f000 */
[----:B-1----:R-:W-:Y:S02]  /*0100*/  HFMA2 R2, -RZ, RZ, 0, 0 ;  /* 0x00000000ff027431 */ /* 0x002fe400000001ff */
[----:B--2---:R-:W-:-:S04]  /*0110*/  IMAD.MOV R7, RZ, RZ, -R3 ;  /* 0x000000ffff077224 */ /* 0x004fc800078e0a03 */
[----:B------:R-:W-:-:S04]  /*0120*/  IMAD R7, R7, R0, RZ ;  /* 0x0000000007077224 */ /* 0x000fc800078e02ff */
[----:B------:R-:W-:-:S06]  /*0130*/  IMAD.HI.U32 R6, R3, R7, R2 ;  /* 0x0000000703067227 */ /* 0x000fcc00078e0002 */
[----:B------:R-:W-:-:S04]  /*0140*/  IMAD.HI.U32 R6, R6, R5, RZ ;  /* 0x0000000506067227 */ /* 0x000fc800078e00ff */
[----:B------:R-:W-:-:S04]  /*0150*/  IMAD.MOV R6, RZ, RZ, -R6 ;  /* 0x000000ffff067224 */ /* 0x000fc800078e0a06 */
[----:B------:R-:W-:-:S05]  /*0160*/  IMAD R3, R0, R6, R5 ;  /* 0x0000000600037224 */ /* 0x000fca00078e0205 */
[----:B------:R-:W-:-:S13]  /*0170*/  ISETP.GE.U32.AND P0, PT, R3, R0, PT ;  /* 0x000000000300720c */ /* 0x000fda0003f06070 */
[----:B------:R-:W-:-:S04]  /*0180*/  @P0 IADD3 R3, PT, PT, R3, -R0, RZ ;  /* 0x8000000003030210 */ /* 0x000fc80007ffe0ff */
[----:B------:R-:W-:-:S13]  /*0190*/  ISETP.GE.U32.AND P0, PT, R3, R0, PT ;  /* 0x000000000300720c */ /* 0x000fda0003f06070 */
[----:B------:R-:W-:Y:S01]  /*01a0*/  @P0 IMAD.IADD R3, R3, 0x1, -R0 ;  /* 0x0000000103030824 */ /* 0x000fe200078e0a00 */
[----:B------:R-:W-:-:S04]  /*01b0*/  @!P1 LOP3.LUT R3, RZ, R0, RZ, 0x33, !PT ;  /* 0x00000000ff039212 */ /* 0x000fc800078e33ff */
[----:B------:R-:W-:-:S13]  /*01c0*/  ISETP.NE.AND P0, PT, R3, RZ, PT ;  /* 0x000000ff0300720c */ /* 0x000fda0003f05270 */
[----:B------:R-:W-:Y:S05]  /*01d0*/  @!P0 BRA `(.L_x_1) ;  /* 0x0000000000248947 */ /* 0x000fea0003800000 */
[----:B------:R-:W-:-:S04]  /*01e0*/  IADD3 R0, PT, PT, R0, 0x1, RZ ;  /* 0x0000000100007810 */ /* 0x000fc80007ffe0ff */
[----:B------:R-:W-:-:S13]  /*01f0*/  ISETP.NE.AND P0, PT, R0, R5, PT ;  /* 0x000000050000720c */ /* 0x000fda0003f05270 */
[----:B------:R-:W-:Y:S05]  /*0200*/  @P0 BRA `(.L_x_2) ;  /* 0xfffffffc00a80947 */ /* 0x000fea000383ffff */
[----:B0-----:R-:W-:Y:S05]  /*0210*/  BSYNC.RECONVERGENT B0 ;  /* 0x0000000000007941 */ /* 0x001fea0003800200 */
.L_x_0:
[----:B------:R-:W0:Y:S01]  /*0220*/  LDC.64 R2, c[0x0][0x380] ;  /* 0x0000e000ff027b82 */ /* 0x000e220000000a00 */
[----:B------:R-:W-:Y:S01]  /*0230*/  MOV R7, 0x1 ;  /* 0x0000000100077802 */ /* 0x000fe20000000f00 */
[----:B0-----:R-:W-:-:S05]  /*0240*/  IMAD.WIDE.U32 R2, R5, 0x4, R2 ;  /* 0x0000000405027825 */ /* 0x001fca00078e0002 */
[----:B------:R-:W-:Y:S01]  /*0250*/  STG.E desc[UR4][R2.64], R7 ;  /* 0x0000000702007986 */ /* 0x000fe2000c101904 */
[----:B------:R-:W-:Y:S05]  /*0260*/  EXIT ;  /* 0x000000000000794d */ /* 0x000fea0003800000 */
.L_x_1:
[----:B------:R-:W1:Y:S02]  /*0270*/  LDC.64 R2, c[0x0][0x380] ;  /* 0x0000e000ff027b82 */ /* 0x000e640000000a00 */
[----:B-1----:R-:W-:-:S05]  /*0280*/  IMAD.WIDE.U32 R2, R5, 0x4, R2 ;  /* 0x0000000405027825 */ /* 0x002fca00078e0002 */
[----:B0-----:R-:W-:Y:S01]  /*0290*/  STG.E desc[UR4][R2.64], RZ ;  /* 0x000000ff02007986 */ /* 0x001fe2000c101904 */
[----:B------:R-:W-:Y:S05]  /*02a0*/  EXIT ;  /* 0x000000000000794d */ /* 0x000fea0003800000 */
.L_x_3:
[----:B------:R-:W-:-:S00]  /*02b0*/  BRA `(.L_x_3) ;  /* 0xfffffffc00fc7947 */ /* 0x000fc0000383ffff */
[----:B------:R-:W-:-:S00]  /*02c0*/  NOP ;  /* 0x0000000000007918 */ /* 0x000fc00000000000 */
        /* <DEDUP_REMOVED lines=11> */
.L_x_4:


//--------------------- .nv.shared.reserved.0     --------------------------
	.section	.nv.shared.reserved.0,"aw",@nobits
	.weak		__nv_reservedSMEM_offset_0_alias
	.size		__nv_reservedSMEM_offset_0_alias, 0, 64
	.other		__nv_reservedSMEM_offset_0_alias,@"STO_CUDA_RESERVED_SHARED STV_DEFAULT"
__nv_reservedSMEM_offset_0_alias:
	.zero		0
	.zero		64


//--------------------- .nv.constant0._Z11prime_countPi --------------------------
	.section	.nv.constant0._Z11prime_countPi,"a",@progbits
	.sectionflags	@""
	.align	4
.nv.constant0._Z11prime_countPi:
	.zero		904


//--------------------- SYMBOLS --------------------------

	.type		.nv.reservedSmem.offset0,@object
	.size		.nv.reservedSmem.offset0,0x4
